//
// Generated by NVIDIA NVVM Compiler
//
// Compiler Build ID: CL-36424714
// Cuda compilation tools, release 13.0, V13.0.88
// Based on NVVM 20.0.0
//

.version 9.0
.target sm_100
.address_size 64

	// .globl	_Z7computefffffiifffffffffffffPf
.extern .func  (.param .b32 func_retval0) vprintf
(
	.param .b64 vprintf_param_0,
	.param .b64 vprintf_param_1
)
;
.global .align 1 .b8 $str[7] = {37, 46, 49, 55, 103, 10};

.visible .entry _Z7computefffffiifffffffffffffPf(
	.param .f32 _Z7computefffffiifffffffffffffPf_param_0,
	.param .f32 _Z7computefffffiifffffffffffffPf_param_1,
	.param .f32 _Z7computefffffiifffffffffffffPf_param_2,
	.param .f32 _Z7computefffffiifffffffffffffPf_param_3,
	.param .f32 _Z7computefffffiifffffffffffffPf_param_4,
	.param .u32 _Z7computefffffiifffffffffffffPf_param_5,
	.param .u32 _Z7computefffffiifffffffffffffPf_param_6,
	.param .f32 _Z7computefffffiifffffffffffffPf_param_7,
	.param .f32 _Z7computefffffiifffffffffffffPf_param_8,
	.param .f32 _Z7computefffffiifffffffffffffPf_param_9,
	.param .f32 _Z7computefffffiifffffffffffffPf_param_10,
	.param .f32 _Z7computefffffiifffffffffffffPf_param_11,
	.param .f32 _Z7computefffffiifffffffffffffPf_param_12,
	.param .f32 _Z7computefffffiifffffffffffffPf_param_13,
	.param .f32 _Z7computefffffiifffffffffffffPf_param_14,
	.param .f32 _Z7computefffffiifffffffffffffPf_param_15,
	.param .f32 _Z7computefffffiifffffffffffffPf_param_16,
	.param .f32 _Z7computefffffiifffffffffffffPf_param_17,
	.param .f32 _Z7computefffffiifffffffffffffPf_param_18,
	.param .f32 _Z7computefffffiifffffffffffffPf_param_19,
	.param .u64 .ptr .align 1 _Z7computefffffiifffffffffffffPf_param_20
)
{
	.local .align 8 .b8 	__local_depot0[8];
	.reg .b64 	%SP;
	.reg .b64 	%SPL;
	.reg .pred 	%p<16>;
	.reg .b32 	%r<40>;
	.reg .b32 	%f<68>;
	.reg .b64 	%rd<20>;
	.reg .b64 	%fd<2>;

	mov.u64 	%SPL, __local_depot0;
	cvta.local.u64 	%SP, %SPL;
	ld.param.f32 	%f65, [_Z7computefffffiifffffffffffffPf_param_0];
	ld.param.f32 	%f23, [_Z7computefffffiifffffffffffffPf_param_1];
	ld.param.f32 	%f24, [_Z7computefffffiifffffffffffffPf_param_2];
	ld.param.f32 	%f25, [_Z7computefffffiifffffffffffffPf_param_3];
	ld.param.f32 	%f26, [_Z7computefffffiifffffffffffffPf_param_4];
	ld.param.u32 	%r23, [_Z7computefffffiifffffffffffffPf_param_5];
	ld.param.u32 	%r24, [_Z7computefffffiifffffffffffffPf_param_6];
	ld.param.f32 	%f13, [_Z7computefffffiifffffffffffffPf_param_10];
	ld.param.f32 	%f14, [_Z7computefffffiifffffffffffffPf_param_11];
	ld.param.f32 	%f15, [_Z7computefffffiifffffffffffffPf_param_12];
	ld.param.f32 	%f16, [_Z7computefffffiifffffffffffffPf_param_13];
	ld.param.f32 	%f17, [_Z7computefffffiifffffffffffffPf_param_14];
	ld.param.f32 	%f18, [_Z7computefffffiifffffffffffffPf_param_15];
	ld.param.f32 	%f19, [_Z7computefffffiifffffffffffffPf_param_16];
	ld.param.f32 	%f20, [_Z7computefffffiifffffffffffffPf_param_17];
	ld.param.f32 	%f21, [_Z7computefffffiifffffffffffffPf_param_18];
	ld.param.f32 	%f22, [_Z7computefffffiifffffffffffffPf_param_19];
	ld.param.u64 	%rd8, [_Z7computefffffiifffffffffffffPf_param_20];
	cvta.to.global.u64 	%rd1, %rd8;
	mul.f32 	%f27, %f25, %f26;
	sub.f32 	%f28, %f24, %f27;
	sub.f32 	%f29, %f23, %f28;
	setp.gtu.f32 	%p1, %f65, %f29;
	@%p1 bra 	$L__BB0_21;
	mov.f32 	%f30, 0f7807FADB;
	sub.f32 	%f31, %f30, %f13;
	div.rn.f32 	%f32, %f15, 0f00000000;
	add.f32 	%f33, %f32, 0f00000000;
	cvt.rmi.f32.f32 	%f34, %f33;
	mul.f32 	%f35, %f14, %f34;
	mov.f32 	%f36, 0fEFE42B5C;
	sub.f32 	%f37, %f36, %f35;
	sqrt.rn.f32 	%f38, %f37;
	sub.f32 	%f39, %f31, %f38;
	mov.f32 	%f40, 0f481A0380;
	sub.f32 	%f41, %f40, %f17;
	sub.f32 	%f42, %f16, %f41;
	add.f32 	%f65, %f42, %f39;
	setp.lt.s32 	%p2, %r23, 1;
	@%p2 bra 	$L__BB0_8;
	mov.f32 	%f44, 0f03EA7D14;
	div.rn.f32 	%f45, %f44, %f19;
	mul.f32 	%f46, %f45, 0f00000000;
	sub.f32 	%f47, %f46, %f20;
	div.rn.f32 	%f2, %f18, %f47;
	mov.f32 	%f48, 0f0000000D;
	sub.f32 	%f49, %f48, %f22;
	div.rn.f32 	%f3, %f21, %f49;
	and.b32  	%r1, %r23, 3;
	setp.lt.u32 	%p3, %r23, 4;
	@%p3 bra 	$L__BB0_5;
	and.b32  	%r25, %r23, 2147483644;
	neg.s32 	%r34, %r25;
$L__BB0_4:
	add.f32 	%f50, %f2, %f65;
	add.f32 	%f51, %f3, %f50;
	add.f32 	%f52, %f2, %f51;
	add.f32 	%f53, %f3, %f52;
	add.f32 	%f54, %f2, %f53;
	add.f32 	%f55, %f3, %f54;
	add.f32 	%f56, %f2, %f55;
	add.f32 	%f65, %f3, %f56;
	add.s32 	%r34, %r34, 4;
	setp.eq.s32 	%p4, %r34, 0;
	@%p4 bra 	$L__BB0_5;
	bra.uni 	$L__BB0_4;
$L__BB0_5:
	setp.eq.s32 	%p5, %r1, 0;
	@%p5 bra 	$L__BB0_8;
	neg.s32 	%r33, %r1;
$L__BB0_7:
	.pragma "nounroll";
	add.f32 	%f57, %f2, %f65;
	add.f32 	%f65, %f3, %f57;
	add.s32 	%r33, %r33, 1;
	setp.ne.s32 	%p6, %r33, 0;
	@%p6 bra 	$L__BB0_7;
$L__BB0_8:
	setp.lt.s32 	%p7, %r24, 1;
	@%p7 bra 	$L__BB0_21;
	and.b32  	%r6, %r24, 15;
	setp.lt.u32 	%p8, %r24, 16;
	mov.b32 	%r36, 0;
	@%p8 bra 	$L__BB0_12;
	and.b32  	%r36, %r24, 2147483632;
	neg.s32 	%r35, %r36;
	add.s64 	%rd18, %rd1, 32;
$L__BB0_11:
	.pragma "nounroll";
	mov.b32 	%r27, 0;
	st.global.u32 	[%rd18+-32], %r27;
	st.global.u32 	[%rd18+-28], %r27;
	st.global.u32 	[%rd18+-24], %r27;
	st.global.u32 	[%rd18+-20], %r27;
	st.global.u32 	[%rd18+-16], %r27;
	st.global.u32 	[%rd18+-12], %r27;
	st.global.u32 	[%rd18+-8], %r27;
	st.global.u32 	[%rd18+-4], %r27;
	st.global.u32 	[%rd18], %r27;
	st.global.u32 	[%rd18+4], %r27;
	st.global.u32 	[%rd18+8], %r27;
	st.global.u32 	[%rd18+12], %r27;
	st.global.u32 	[%rd18+16], %r27;
	st.global.u32 	[%rd18+20], %r27;
	st.global.u32 	[%rd18+24], %r27;
	st.global.u32 	[%rd18+28], %r27;
	add.s32 	%r35, %r35, 16;
	add.s64 	%rd18, %rd18, 64;
	setp.ne.s32 	%p9, %r35, 0;
	@%p9 bra 	$L__BB0_11;
$L__BB0_12:
	setp.eq.s32 	%p10, %r6, 0;
	mov.f32 	%f65, 0f841FAFB0;
	@%p10 bra 	$L__BB0_21;
	and.b32  	%r14, %r24, 7;
	setp.lt.u32 	%p11, %r6, 8;
	@%p11 bra 	$L__BB0_15;
	mul.wide.u32 	%rd9, %r36, 4;
	add.s64 	%rd10, %rd1, %rd9;
	mov.b32 	%r28, 0;
	st.global.u32 	[%rd10], %r28;
	st.global.u32 	[%rd10+4], %r28;
	st.global.u32 	[%rd10+8], %r28;
	st.global.u32 	[%rd10+12], %r28;
	st.global.u32 	[%rd10+16], %r28;
	st.global.u32 	[%rd10+20], %r28;
	st.global.u32 	[%rd10+24], %r28;
	st.global.u32 	[%rd10+28], %r28;
	add.s32 	%r36, %r36, 8;
$L__BB0_15:
	setp.eq.s32 	%p12, %r14, 0;
	@%p12 bra 	$L__BB0_21;
	and.b32  	%r17, %r24, 3;
	setp.lt.u32 	%p13, %r14, 4;
	@%p13 bra 	$L__BB0_18;
	mul.wide.u32 	%rd11, %r36, 4;
	add.s64 	%rd12, %rd1, %rd11;
	mov.b32 	%r29, 0;
	st.global.u32 	[%rd12], %r29;
	st.global.u32 	[%rd12+4], %r29;
	st.global.u32 	[%rd12+8], %r29;
	st.global.u32 	[%rd12+12], %r29;
	add.s32 	%r36, %r36, 4;
$L__BB0_18:
	setp.eq.s32 	%p14, %r17, 0;
	@%p14 bra 	$L__BB0_21;
	mul.wide.u32 	%rd13, %r36, 4;
	add.s64 	%rd19, %rd1, %rd13;
	neg.s32 	%r39, %r17;
$L__BB0_20:
	.pragma "nounroll";
	mov.b32 	%r30, 0;
	st.global.u32 	[%rd19], %r30;
	add.s64 	%rd19, %rd19, 4;
	add.s32 	%r39, %r39, 1;
	setp.ne.s32 	%p15, %r39, 0;
	@%p15 bra 	$L__BB0_20;
$L__BB0_21:
	add.u64 	%rd14, %SP, 0;
	add.u64 	%rd15, %SPL, 0;
	cvt.f64.f32 	%fd1, %f65;
	st.local.f64 	[%rd15], %fd1;
	mov.u64 	%rd16, $str;
	cvta.global.u64 	%rd17, %rd16;
	{ // callseq 0, 0
	.param .b64 param0;
	st.param.b64 	[param0], %rd17;
	.param .b64 param1;
	st.param.b64 	[param1], %rd14;
	.param .b32 retval0;
	call.uni (retval0), 
	vprintf, 
	(
	param0, 
	param1
	);
	ld.param.b32 	%r31, [retval0];
	} // callseq 0
	ret;

}


// ===== COMPILED SASS (sm_100) =====

	.target	sm_100

	.elftype	@"ET_EXEC"


//--------------------- .note.nv.tkinfo           --------------------------
	.section	.note.nv.tkinfo,"",@"SHT_NOTE"
	.sectionflags	@"SHF_NOTE_NV_TKINFO"
	.tkinfo
        /*0018*/ 	.word	0x00000002
        /*0030*/ 	.string	""
        /*0030*/ 	.string	"ptxas"
        /*0030*/ 	.string	"Cuda compilation tools, release 13.0, V13.0.88"
        /*0030*/ 	.string	"Build cuda_13.0.r13.0/compiler.36424714_0"
        /*0030*/ 	.string	"-arch sm_100 -m 64 "



//--------------------- .note.nv.cuinfo           --------------------------
	.section	.note.nv.cuinfo,"",@"SHT_NOTE"
	.sectionflags	@"SHF_NOTE_NV_CUINFO"
        /*0018*/ 	.short	0x0002
        /*001a*/ 	.short	0x0064
        /*001c*/ 	.short	0x0082
	.zero		2


//--------------------- .nv.info                  --------------------------
	.section	.nv.info,"",@"SHT_CUDA_INFO"
	.align	4


	//----- nvinfo : EIATTR_REGCOUNT
	.align		4
        /*0000*/ 	.byte	0x04, 0x2f
        /*0002*/ 	.short	(.L_2 - .L_1)
	.align		4
.L_1:
        /*0004*/ 	.word	index@(_Z7computefffffiifffffffffffffPf)
        /*0008*/ 	.word	0x00000018


	//----- nvinfo : EIATTR_FRAME_SIZE
	.align		4
.L_2:
        /*000c*/ 	.byte	0x04, 0x11
        /*000e*/ 	.short	(.L_4 - .L_3)
	.align		4
.L_3:
        /*0010*/ 	.word	index@($__internal_1_$__cuda_sm3x_div_rn_noftz_f32_slowpath)
        /*0014*/ 	.word	0x00000008


	//----- nvinfo : EIATTR_FRAME_SIZE
	.align		4
.L_4:
        /*0018*/ 	.byte	0x04, 0x11
        /*001a*/ 	.short	(.L_6 - .L_5)
	.align		4
.L_5:
        /*001c*/ 	.word	index@($__internal_0_$__cuda_sm20_sqrt_rn_f32_slowpath)
        /*0020*/ 	.word	0x00000008


	//----- nvinfo : EIATTR_FRAME_SIZE
	.align		4
.L_6:
        /*0024*/ 	.byte	0x04, 0x11
        /*0026*/ 	.short	(.L_8 - .L_7)
	.align		4
.L_7:
        /*0028*/ 	.word	index@(_Z7computefffffiifffffffffffffPf)
        /*002c*/ 	.word	0x00000008


	//----- nvinfo : EIATTR_MIN_STACK_SIZE
	.align		4
.L_8:
        /*0030*/ 	.byte	0x04, 0x12
        /*0032*/ 	.short	(.L_10 - .L_9)
	.align		4
.L_9:
        /*0034*/ 	.word	index@(_Z7computefffffiifffffffffffffPf)
        /*0038*/ 	.word	0x00000008
.L_10:


//--------------------- .nv.compat                --------------------------
	.section	.nv.compat,"",@"SHT_CUDA_COMPAT_INFO"
	.align	4
        /*0000*/ 	.byte	0x02, 0x09, 0x00, 0x00, 0x02, 0x02, 0x01, 0x00, 0x02, 0x05, 0x05, 0x00, 0x03, 0x07, 0x01, 0x01
        /*0010*/ 	.byte	0x02, 0x03, 0x00, 0x00, 0x02, 0x06, 0x01, 0x00, 0x04, 0x0b, 0x08, 0x00, 0x01, 0x00, 0x00, 0x00
        /*0020*/ 	.byte	0x00, 0x00, 0x00, 0x00


//--------------------- .nv.info._Z7computefffffiifffffffffffffPf --------------------------
	.section	.nv.info._Z7computefffffiifffffffffffffPf,"",@"SHT_CUDA_INFO"
	.sectionflags	@""
	.align	4


	//----- nvinfo : EIATTR_CUDA_API_VERSION
	.align		4
        /*0000*/ 	.byte	0x04, 0x37
        /*0002*/ 	.short	(.L_12 - .L_11)
.L_11:
        /*0004*/ 	.word	0x00000082


	//----- nvinfo : EIATTR_KPARAM_INFO
	.align		4
.L_12:
        /*0008*/ 	.byte	0x04, 0x17
        /*000a*/ 	.short	(.L_14 - .L_13)
.L_13:
        /*000c*/ 	.word	0x00000000
        /*0010*/ 	.short	0x0014
        /*0012*/ 	.short	0x0050
        /*0014*/ 	.byte	0x00, 0xf5, 0x21, 0x00


	//----- nvinfo : EIATTR_KPARAM_INFO
	.align		4
.L_14:
        /*0018*/ 	.byte	0x04, 0x17
        /*001a*/ 	.short	(.L_16 - .L_15)
.L_15:
        /*001c*/ 	.word	0x00000000
        /*0020*/ 	.short	0x0013
        /*0022*/ 	.short	0x004c
        /*0024*/ 	.byte	0x00, 0xf0, 0x11, 0x00


	//----- nvinfo : EIATTR_KPARAM_INFO
	.align		4
.L_16:
        /*0028*/ 	.byte	0x04, 0x17
        /*002a*/ 	.short	(.L_18 - .L_17)
.L_17:
        /*002c*/ 	.word	0x00000000
        /*0030*/ 	.short	0x0012
        /*0032*/ 	.short	0x0048
        /*0034*/ 	.byte	0x00, 0xf0, 0x11, 0x00


	//----- nvinfo : EIATTR_KPARAM_INFO
	.align		4
.L_18:
        /*0038*/ 	.byte	0x04, 0x17
        /*003a*/ 	.short	(.L_20 - .L_19)
.L_19:
        /*003c*/ 	.word	0x00000000
        /*0040*/ 	.short	0x0011
        /*0042*/ 	.short	0x0044
        /*0044*/ 	.byte	0x00, 0xf0, 0x11, 0x00


	//----- nvinfo : EIATTR_KPARAM_INFO
	.align		4
.L_20:
        /*0048*/ 	.byte	0x04, 0x17
        /*004a*/ 	.short	(.L_22 - .L_21)
.L_21:
        /*004c*/ 	.word	0x00000000
        /*0050*/ 	.short	0x0010
        /*0052*/ 	.short	0x0040
        /*0054*/ 	.byte	0x00, 0xf0, 0x11, 0x00


	//----- nvinfo : EIATTR_KPARAM_INFO
	.align		4
.L_22:
        /*0058*/ 	.byte	0x04, 0x17
        /*005a*/ 	.short	(.L_24 - .L_23)
.L_23:
        /*005c*/ 	.word	0x00000000
        /*0060*/ 	.short	0x000f
        /*0062*/ 	.short	0x003c
        /*0064*/ 	.byte	0x00, 0xf0, 0x11, 0x00


	//----- nvinfo : EIATTR_KPARAM_INFO
	.align		4
.L_24:
        /*0068*/ 	.byte	0x04, 0x17
        /*006a*/ 	.short	(.L_26 - .L_25)
.L_25:
        /*006c*/ 	.word	0x00000000
        /*0070*/ 	.short	0x000e
        /*0072*/ 	.short	0x0038
        /*0074*/ 	.byte	0x00, 0xf0, 0x11, 0x00


	//----- nvinfo : EIATTR_KPARAM_INFO
	.align		4
.L_26:
        /*0078*/ 	.byte	0x04, 0x17
        /*007a*/ 	.short	(.L_28 - .L_27)
.L_27:
        /*007c*/ 	.word	0x00000000
        /*0080*/ 	.short	0x000d
        /*0082*/ 	.short	0x0034
        /*0084*/ 	.byte	0x00, 0xf0, 0x11, 0x00


	//----- nvinfo : EIATTR_KPARAM_INFO
	.align		4
.L_28:
        /*0088*/ 	.byte	0x04, 0x17
        /*008a*/ 	.short	(.L_30 - .L_29)
.L_29:
        /*008c*/ 	.word	0x00000000
        /*0090*/ 	.short	0x000c
        /*0092*/ 	.short	0x0030
        /*0094*/ 	.byte	0x00, 0xf0, 0x11, 0x00


	//----- nvinfo : EIATTR_KPARAM_INFO
	.align		4
.L_30:
        /*0098*/ 	.byte	0x04, 0x17
        /*009a*/ 	.short	(.L_32 - .L_31)
.L_31:
        /*009c*/ 	.word	0x00000000
        /*00a0*/ 	.short	0x000b
        /*00a2*/ 	.short	0x002c
        /*00a4*/ 	.byte	0x00, 0xf0, 0x11, 0x00


	//----- nvinfo : EIATTR_KPARAM_INFO
	.align		4
.L_32:
        /*00a8*/ 	.byte	0x04, 0x17
        /*00aa*/ 	.short	(.L_34 - .L_33)
.L_33:
        /*00ac*/ 	.word	0x00000000
        /*00b0*/ 	.short	0x000a
        /*00b2*/ 	.short	0x0028
        /*00b4*/ 	.byte	0x00, 0xf0, 0x11, 0x00


	//----- nvinfo : EIATTR_KPARAM_INFO
	.align		4
.L_34:
        /*00b8*/ 	.byte	0x04, 0x17
        /*00ba*/ 	.short	(.L_36 - .L_35)
.L_35:
        /*00bc*/ 	.word	0x00000000
        /*00c0*/ 	.short	0x0009
        /*00c2*/ 	.short	0x0024
        /*00c4*/ 	.byte	0x00, 0xf0, 0x11, 0x00


	//----- nvinfo : EIATTR_KPARAM_INFO
	.align		4
.L_36:
        /*00c8*/ 	.byte	0x04, 0x17
        /*00ca*/ 	.short	(.L_38 - .L_37)
.L_37:
        /*00cc*/ 	.word	0x00000000
        /*00d0*/ 	.short	0x0008
        /*00d2*/ 	.short	0x0020
        /*00d4*/ 	.byte	0x00, 0xf0, 0x11, 0x00


	//----- nvinfo : EIATTR_KPARAM_INFO
	.align		4
.L_38:
        /*00d8*/ 	.byte	0x04, 0x17
        /*00da*/ 	.short	(.L_40 - .L_39)
.L_39:
        /*00dc*/ 	.word	0x00000000
        /*00e0*/ 	.short	0x0007
        /*00e2*/ 	.short	0x001c
        /*00e4*/ 	.byte	0x00, 0xf0, 0x11, 0x00


	//----- nvinfo : EIATTR_KPARAM_INFO
	.align		4
.L_40:
        /*00e8*/ 	.byte	0x04, 0x17
        /*00ea*/ 	.short	(.L_42 - .L_41)
.L_41:
        /*00ec*/ 	.word	0x00000000
        /*00f0*/ 	.short	0x0006
        /*00f2*/ 	.short	0x0018
        /*00f4*/ 	.byte	0x00, 0xf0, 0x11, 0x00


	//----- nvinfo : EIATTR_KPARAM_INFO
	.align		4
.L_42:
        /*00f8*/ 	.byte	0x04, 0x17
        /*00fa*/ 	.short	(.L_44 - .L_43)
.L_43:
        /*00fc*/ 	.word	0x00000000
        /*0100*/ 	.short	0x0005
        /*0102*/ 	.short	0x0014
        /*0104*/ 	.byte	0x00, 0xf0, 0x11, 0x00


	//----- nvinfo : EIATTR_KPARAM_INFO
	.align		4
.L_44:
        /*0108*/ 	.byte	0x04, 0x17
        /*010a*/ 	.short	(.L_46 - .L_45)
.L_45:
        /*010c*/ 	.word	0x00000000
        /*0110*/ 	.short	0x0004
        /*0112*/ 	.short	0x0010
        /*0114*/ 	.byte	0x00, 0xf0, 0x11, 0x00


	//----- nvinfo : EIATTR_KPARAM_INFO
	.align		4
.L_46:
        /*0118*/ 	.byte	0x04, 0x17
        /*011a*/ 	.short	(.L_48 - .L_47)
.L_47:
        /*011c*/ 	.word	0x00000000
        /*0120*/ 	.short	0x0003
        /*0122*/ 	.short	0x000c
        /*0124*/ 	.byte	0x00, 0xf0, 0x11, 0x00


	//----- nvinfo : EIATTR_KPARAM_INFO
	.align		4
.L_48:
        /*0128*/ 	.byte	0x04, 0x17
        /*012a*/ 	.short	(.L_50 - .L_49)
.L_49:
        /*012c*/ 	.word	0x00000000
        /*0130*/ 	.short	0x0002
        /*0132*/ 	.short	0x0008
        /*0134*/ 	.byte	0x00, 0xf0, 0x11, 0x00


	//----- nvinfo : EIATTR_KPARAM_INFO
	.align		4
.L_50:
        /*0138*/ 	.byte	0x04, 0x17
        /*013a*/ 	.short	(.L_52 - .L_51)
.L_51:
        /*013c*/ 	.word	0x00000000
        /*0140*/ 	.short	0x0001
        /*0142*/ 	.short	0x0004
        /*0144*/ 	.byte	0x00, 0xf0, 0x11, 0x00


	//----- nvinfo : EIATTR_KPARAM_INFO
	.align		4
.L_52:
        /*0148*/ 	.byte	0x04, 0x17
        /*014a*/ 	.short	(.L_54 - .L_53)
.L_53:
        /*014c*/ 	.word	0x00000000
        /*0150*/ 	.short	0x0000
        /*0152*/ 	.short	0x0000
        /*0154*/ 	.byte	0x00, 0xf0, 0x11, 0x00


	//----- nvinfo : EIATTR_SPARSE_MMA_MASK
	.align		4
.L_54:
        /*0158*/ 	.byte	0x03, 0x50
        /*015a*/ 	.short	0x0000


	//----- nvinfo : EIATTR_MAXREG_COUNT
	.align		4
        /*015c*/ 	.byte	0x03, 0x1b
        /*015e*/ 	.short	0x00ff


	//----- nvinfo : EIATTR_EXTERNS
	.align		4
        /*0160*/ 	.byte	0x04, 0x0f
        /*0162*/ 	.short	(.L_56 - .L_55)


	//   ....[0]....
	.align		4
.L_55:
        /*0164*/ 	.word	index@(vprintf)


	//----- nvinfo : EIATTR_MERCURY_ISA_VERSION
	.align		4
.L_56:
        /*0168*/ 	.byte	0x03, 0x5f
        /*016a*/ 	.short	0x0101


	//----- nvinfo : EIATTR_VRC_CTA_INIT_COUNT
	.align		4
        /*016c*/ 	.byte	0x02, 0x4a
	.zero		1
	.zero		1


	//----- nvinfo : EIATTR_SYSCALL_OFFSETS
	.align		4
        /*0170*/ 	.byte	0x04, 0x46
        /*0172*/ 	.short	(.L_58 - .L_57)


	//   ....[0]....
.L_57:
        /*0174*/ 	.word	0x00000d70


	//----- nvinfo : EIATTR_EXIT_INSTR_OFFSETS
	.align		4
.L_58:
        /*0178*/ 	.byte	0x04, 0x1c
        /*017a*/ 	.short	(.L_60 - .L_59)


	//   ....[0]....
.L_59:
        /*017c*/ 	.word	0x00000d80


	//----- nvinfo : EIATTR_CRS_STACK_SIZE
	.align		4
.L_60:
        /*0180*/ 	.byte	0x04, 0x1e
        /*0182*/ 	.short	(.L_62 - .L_61)
.L_61:
        /*0184*/ 	.word	0x00000000


	//----- nvinfo : EIATTR_CBANK_PARAM_SIZE
	.align		4
.L_62:
        /*0188*/ 	.byte	0x03, 0x19
        /*018a*/ 	.short	0x0058


	//----- nvinfo : EIATTR_PARAM_CBANK
	.align		4
        /*018c*/ 	.byte	0x04, 0x0a
        /*018e*/ 	.short	(.L_64 - .L_63)
	.align		4
.L_63:
        /*0190*/ 	.word	index@(.nv.constant0._Z7computefffffiifffffffffffffPf)
        /*0194*/ 	.short	0x0380
        /*0196*/ 	.short	0x0058


	//----- nvinfo : EIATTR_SW_WAR
	.align		4
.L_64:
        /*0198*/ 	.byte	0x04, 0x36
        /*019a*/ 	.short	(.L_66 - .L_65)
.L_65:
        /*019c*/ 	.word	0x00000008
.L_66:


//--------------------- .nv.callgraph             --------------------------
	.section	.nv.callgraph,"",@"SHT_CUDA_CALLGRAPH"
	.align	4
	.sectionentsize	8
	.align		4
        /*0000*/ 	.word	0x00000000
	.align		4
        /*0004*/ 	.word	0xffffffff
	.align		4
        /*0008*/ 	.word	index@(_Z7computefffffiifffffffffffffPf)
	.align		4
        /*000c*/ 	.word	index@(vprintf)
	.align		4
        /*0010*/ 	.word	0x00000000
	.align		4
        /*0014*/ 	.word	0xfffffffe
	.align		4
        /*0018*/ 	.word	0x00000000
	.align		4
        /*001c*/ 	.word	0xfffffffd
	.align		4
        /*0020*/ 	.word	0x00000000
	.align		4
        /*0024*/ 	.word	0xfffffffc


//--------------------- .nv.constant4             --------------------------
	.section	.nv.constant4,"a",@progbits
	.align	8
	.align		8
.nv.constant4:
        /*0000*/ 	.dword	vprintf
	.align		8
        /*0008*/ 	.dword	$str


//--------------------- .text._Z7computefffffiifffffffffffffPf --------------------------
	.section	.text._Z7computefffffiifffffffffffffPf,"ax",@progbits
	.align	128
        .global         _Z7computefffffiifffffffffffffPf
        .type           _Z7computefffffiifffffffffffffPf,@function
        .size           _Z7computefffffiifffffffffffffPf,(.L_x_28 - _Z7computefffffiifffffffffffffPf)
        .other          _Z7computefffffiifffffffffffffPf,@"STO_CUDA_ENTRY STV_DEFAULT"
_Z7computefffffiifffffffffffffPf:
.text._Z7computefffffiifffffffffffffPf:
[----:B------:R-:W0:Y:S08]  /*0000*/  LDC R1, c[0x0][0x37c] ;  /* 0x0000df00ff017b82 */ /* 0x000e300000000800 */
[----:B------:R-:W1:Y:S01]  /*0010*/  LDC.64 R2, c[0x0][0x388] ;  /* 0x0000e200ff027b82 */ /* 0x000e620000000a00 */
[----:B------:R-:W1:Y:S01]  /*0020*/  LDCU UR6, c[0x0][0x390] ;  /* 0x00007200ff0677ac */ /* 0x000e620008000800 */
[----:B0-----:R-:W-:Y:S01]  /*0030*/  IADD3 R1, PT, PT, R1, -0x8, RZ ;  /* 0xfffffff801017810 */ /* 0x001fe20007ffe0ff */
[----:B------:R-:W0:Y:S05]  /*0040*/  LDCU UR4, c[0x0][0x2f8] ;  /* 0x00005f00ff0477ac */ /* 0x000e2a0008000800 */
[----:B------:R-:W2:Y:S01]  /*0050*/  LDC.64 R4, c[0x0][0x380] ;  /* 0x0000e000ff047b82 */ /* 0x000ea20000000a00 */
[----:B------:R-:W3:Y:S01]  /*0060*/  LDCU UR7, c[0x0][0x380] ;  /* 0x00007000ff0777ac */ /* 0x000ee20008000800 */
[----:B------:R-:W4:Y:S01]  /*0070*/  LDCU UR5, c[0x0][0x2fc] ;  /* 0x00005f80ff0577ac */ /* 0x000f220008000800 */
[----:B0-----:R-:W-:Y:S01]  /*0080*/  IADD3 R6, P1, PT, R1, UR4, RZ ;  /* 0x0000000401067c10 */ /* 0x001fe2000ff3e0ff */
[----:B-1----:R-:W-:-:S03]  /*0090*/  FFMA R0, -R3, UR6, R2 ;  /* 0x0000000603007c23 */ /* 0x002fc60008000102 */
[----:B----4-:R-:W-:Y:S01]  /*00a0*/  IADD3.X R7, PT, PT, RZ, UR5, RZ, P1, !PT ;  /* 0x00000005ff077c10 */ /* 0x010fe20008ffe4ff */
[----:B--2---:R-:W-:Y:S01]  /*00b0*/  FADD R3, -R0, R5 ;  /* 0x0000000500037221 */ /* 0x004fe20000000100 */
[----:B---3--:R-:W-:-:S04]  /*00c0*/  IMAD.U32 R0, RZ, RZ, UR7 ;  /* 0x00000007ff007e24 */ /* 0x008fc8000f8e00ff */
[----:B------:R-:W-:-:S13]  /*00d0*/  FSETP.GE.AND P0, PT, R3, R4, PT ;  /* 0x000000040300720b */ /* 0x000fda0003f06000 */
[----:B------:R-:W-:Y:S05]  /*00e0*/  @!P0 BRA `(.L_x_0) ;  /* 0x0000000c00008947 */ /* 0x000fea0003800000 */
[----:B------:R-:W0:Y:S01]  /*00f0*/  LDCU UR4, c[0x0][0x3b0] ;  /* 0x00007600ff0477ac */ /* 0x000e220008000800 */
[----:B------:R-:W-:-:S04]  /*0100*/  IMAD.MOV.U32 R3, RZ, RZ, 0x7f800000 ;  /* 0x7f800000ff037424 */ /* 0x000fc800078e00ff */
[----:B------:R-:W-:-:S04]  /*0110*/  FFMA R0, -RZ, R3, 1 ;  /* 0x3f800000ff007423 */ /* 0x000fc80000000103 */
[----:B------:R-:W-:Y:S01]  /*0120*/  FFMA R0, R0, R3, +INF ;  /* 0x7f80000000007423 */ /* 0x000fe20000000003 */
[----:B0-----:R-:W-:-:S03]  /*0130*/  MOV R4, UR4 ;  /* 0x0000000400047c02 */ /* 0x001fc60008000f00 */
[----:B------:R-:W-:Y:S01]  /*0140*/  FFMA R3, R0, UR4, RZ ;  /* 0x0000000400037c23 */ /* 0x000fe200080000ff */
[----:B------:R-:W0:Y:S03]  /*0150*/  FCHK P0, R4, RZ ;  /* 0x000000ff04007302 */ /* 0x000e260000000000 */
[----:B------:R-:W-:-:S04]  /*0160*/  FFMA R2, -RZ, R3, UR4 ;  /* 0x00000004ff027e23 */ /* 0x000fc80008000103 */
[----:B------:R-:W-:Y:S01]  /*0170*/  FFMA R0, R0, R2, R3 ;  /* 0x0000000200007223 */ /* 0x000fe20000000003 */
[----:B0-----:R-:W-:Y:S06]  /*0180*/  @!P0 BRA `(.L_x_1) ;  /* 0x0000000000148947 */ /* 0x001fec0003800000 */
[----:B------:R-:W0:Y:S01]  /*0190*/  LDC R2, c[0x0][0x3b0] ;  /* 0x0000ec00ff027b82 */ /* 0x000e220000000800 */
[----:B------:R-:W-:Y:S01]  /*01a0*/  IMAD.MOV.U32 R3, RZ, RZ, RZ ;  /* 0x000000ffff037224 */ /* 0x000fe200078e00ff */
[----:B------:R-:W-:-:S07]  /*01b0*/  MOV R4, 0x1d0 ;  /* 0x000001d000047802 */ /* 0x000fce0000000f00 */
[----:B0-----:R-:W-:Y:S05]  /*01c0*/  CALL.REL.NOINC `($__internal_1_$__cuda_sm3x_div_rn_noftz_f32_slowpath) ;  /* 0x0000000c00547944 */ /* 0x001fea0003c00000 */
[----:B------:R-:W-:-:S07]  /*01d0*/  MOV R0, R8 ;  /* 0x0000000800007202 */ /* 0x000fce0000000f00 */
.L_x_1:
[----:B------:R-:W0:Y:S01]  /*01e0*/  LDC.64 R4, c[0x0][0x3a8] ;  /* 0x0000ea00ff047b82 */ /* 0x000e220000000a00 */
[----:B------:R-:W-:-:S06]  /*01f0*/  FADD R0, RZ, R0 ;  /* 0x00000000ff007221 */ /* 0x000fcc0000000000 */
[----:B------:R-:W0:Y:S02]  /*0200*/  FRND.FLOOR R0, R0 ;  /* 0x0000000000007307 */ /* 0x000e240000205000 */
[----:B0-----:R-:W-:Y:S01]  /*0210*/  FFMA R5, -R0, R5, -1.41230001014453057462e+29 ;  /* 0xefe42b5c00057423 */ /* 0x001fe20000000105 */
[----:B------:R-:W-:-:S03]  /*0220*/  FADD R9, -R4, 1.10320004573547698648e+34 ;  /* 0x7807fadb04097421 */ /* 0x000fc60000000100 */
[----:B------:R-:W-:Y:S02]  /*0230*/  VIADD R2, R5, 0xf3000000 ;  /* 0xf300000005027836 */ /* 0x000fe40000000000 */
[----:B------:R0:W1:Y:S03]  /*0240*/  MUFU.RSQ R8, R5 ;  /* 0x0000000500087308 */ /* 0x0000660000001400 */
[----:B------:R-:W-:-:S13]  /*0250*/  ISETP.GT.U32.AND P0, PT, R2, 0x727fffff, PT ;  /* 0x727fffff0200780c */ /* 0x000fda0003f04070 */
[----:B0-----:R-:W-:Y:S05]  /*0260*/  @!P0 BRA `(.L_x_2) ;  /* 0x00000000000c8947 */ /* 0x001fea0003800000 */
[----:B------:R-:W-:-:S07]  /*0270*/  MOV R4, 0x290 ;  /* 0x0000029000047802 */ /* 0x000fce0000000f00 */
[----:B-1----:R-:W-:Y:S05]  /*0280*/  CALL.REL.NOINC `($__internal_0_$__cuda_sm20_sqrt_rn_f32_slowpath) ;  /* 0x0000000800c07944 */ /* 0x002fea0003c00000 */
[----:B------:R-:W-:Y:S05]  /*0290*/  BRA `(.L_x_3) ;  /* 0x0000000000107947 */ /* 0x000fea0003800000 */
.L_x_2:
[----:B-1----:R-:W-:Y:S01]  /*02a0*/  FMUL.FTZ R0, R5, R8 ;  /* 0x0000000805007220 */ /* 0x002fe20000410000 */
[----:B------:R-:W-:-:S03]  /*02b0*/  FMUL.FTZ R2, R8, 0.5 ;  /* 0x3f00000008027820 */ /* 0x000fc60000410000 */
[----:B------:R-:W-:-:S04]  /*02c0*/  FFMA R3, -R0, R0, R5 ;  /* 0x0000000000037223 */ /* 0x000fc80000000105 */
[----:B------:R-:W-:-:S07]  /*02d0*/  FFMA R0, R3, R2, R0 ;  /* 0x0000000203007223 */ /* 0x000fce0000000000 */
.L_x_3:
[----:B------:R-:W0:Y:S01]  /*02e0*/  LDC R2, c[0x0][0x3b8] ;  /* 0x0000ee00ff027b82 */ /* 0x000e220000000800 */
[----:B------:R-:W1:Y:S01]  /*02f0*/  LDCU UR5, c[0x0][0x394] ;  /* 0x00007280ff0577ac */ /* 0x000e620008000800 */
[----:B------:R-:W-:Y:S01]  /*0300*/  FADD R0, -R0, R9 ;  /* 0x0000000900007221 */ /* 0x000fe20000000100 */
[----:B------:R-:W2:Y:S01]  /*0310*/  LDCU UR4, c[0x0][0x3b4] ;  /* 0x00007680ff0477ac */ /* 0x000ea20008000800 */
[----:B-1----:R-:W-:Y:S01]  /*0320*/  UISETP.GE.AND UP0, UPT, UR5, 0x1, UPT ;  /* 0x000000010500788c */ /* 0x002fe2000bf06270 */
[----:B0-----:R-:W-:-:S04]  /*0330*/  FADD R2, -R2, 157710 ;  /* 0x481a038002027421 */ /* 0x001fc80000000100 */
[----:B--2---:R-:W-:-:S04]  /*0340*/  FADD R3, -R2, UR4 ;  /* 0x0000000402037e21 */ /* 0x004fc80008000100 */
[----:B------:R-:W-:Y:S01]  /*0350*/  FADD R0, R0, R3 ;  /* 0x0000000300007221 */ /* 0x000fe20000000000 */
[----:B------:R-:W-:Y:S06]  /*0360*/  BRA.U !UP0, `(.L_x_4) ;  /* 0x0000000508247547 */ /* 0x000fec000b800000 */
[----:B------:R-:W0:Y:S01]  /*0370*/  LDC R5, c[0x0][0x3c0] ;  /* 0x0000f000ff057b82 */ /* 0x000e220000000800 */
[----:B------:R-:W-:Y:S02]  /*0380*/  UMOV UR4, 0x3ea7d14 ;  /* 0x03ea7d1400047882 */ /* 0x000fe40000000000 */
[----:B------:R-:W-:Y:S01]  /*0390*/  MOV R8, UR4 ;  /* 0x0000000400087c02 */ /* 0x000fe20008000f00 */
[----:B0-----:R-:W0:Y:S08]  /*03a0*/  MUFU.RCP R2, R5 ;  /* 0x0000000500027308 */ /* 0x001e300000001000 */
[----:B------:R-:W1:Y:S01]  /*03b0*/  FCHK P0, R8, R5 ;  /* 0x0000000508007302 */ /* 0x000e620000000000 */
[----:B0-----:R-:W-:-:S04]  /*03c0*/  FFMA R3, R2, -R5, 1 ;  /* 0x3f80000002037423 */ /* 0x001fc80000000805 */
[----:B------:R-:W-:-:S04]  /*03d0*/  FFMA R2, R2, R3, R2 ;  /* 0x0000000302027223 */ /* 0x000fc80000000002 */
[----:B------:R-:W-:-:S04]  /*03e0*/  FFMA R3, R2, 1.3782000433790479455e-36, RZ ;  /* 0x03ea7d1402037823 */ /* 0x000fc800000000ff */
[----:B------:R-:W-:-:S04]  /*03f0*/  FFMA R4, R3, -R5, 1.3782000433790479455e-36 ;  /* 0x03ea7d1403047423 */ /* 0x000fc80000000805 */
[----:B------:R-:W-:Y:S01]  /*0400*/  FFMA R2, R2, R4, R3 ;  /* 0x0000000402027223 */ /* 0x000fe20000000003 */
[----:B-1----:R-:W-:Y:S06]  /*0410*/  @!P0 BRA `(.L_x_5) ;  /* 0x0000000000148947 */ /* 0x002fec0003800000 */
[----:B------:R-:W0:Y:S01]  /*0420*/  LDC R3, c[0x0][0x3c0] ;  /* 0x0000f000ff037b82 */ /* 0x000e220000000800 */
[----:B------:R-:W-:Y:S01]  /*0430*/  IMAD.MOV.U32 R2, RZ, RZ, 0x3ea7d14 ;  /* 0x03ea7d14ff027424 */ /* 0x000fe200078e00ff */
[----:B------:R-:W-:-:S07]  /*0440*/  MOV R4, 0x460 ;  /* 0x0000046000047802 */ /* 0x000fce0000000f00 */
[----:B0-----:R-:W-:Y:S05]  /*0450*/  CALL.REL.NOINC `($__internal_1_$__cuda_sm3x_div_rn_noftz_f32_slowpath) ;  /* 0x0000000800b07944 */ /* 0x001fea0003c00000 */
[----:B------:R-:W-:-:S07]  /*0460*/  MOV R2, R8 ;  /* 0x0000000800027202 */ /* 0x000fce0000000f00 */
.L_x_5:
[----:B------:R-:W0:Y:S02]  /*0470*/  LDCU UR4, c[0x0][0x3c4] ;  /* 0x00007880ff0477ac */ /* 0x000e240008000800 */
[----:B0-----:R-:W-:Y:S01]  /*0480*/  FFMA R8, RZ, R2, -UR4 ;  /* 0x80000004ff087e23 */ /* 0x001fe20008000002 */
[----:B------:R-:W0:Y:S03]  /*0490*/  LDCU UR4, c[0x0][0x3bc] ;  /* 0x00007780ff0477ac */ /* 0x000e260008000800 */
[----:B------:R-:W1:Y:S01]  /*04a0*/  MUFU.RCP R2, R8 ;  /* 0x0000000800027308 */ /* 0x000e620000001000 */
[----:B0-----:R-:W-:Y:S02]  /*04b0*/  IMAD.U32 R9, RZ, RZ, UR4 ;  /* 0x00000004ff097e24 */ /* 0x001fe4000f8e00ff */
[----:B-1----:R-:W-:-:S05]  /*04c0*/  FFMA R3, -R8, R2, 1 ;  /* 0x3f80000008037423 */ /* 0x002fca0000000102 */
[----:B------:R-:W0:Y:S01]  /*04d0*/  FCHK P0, R9, R8 ;  /* 0x0000000809007302 */ /* 0x000e220000000000 */
[----:B------:R-:W-:-:S04]  /*04e0*/  FFMA R2, R2, R3, R2 ;  /* 0x0000000302027223 */ /* 0x000fc80000000002 */
[----:B------:R-:W-:-:S04]  /*04f0*/  FFMA R5, R2, UR4, RZ ;  /* 0x0000000402057c23 */ /* 0x000fc800080000ff */
[----:B------:R-:W-:-:S04]  /*0500*/  FFMA R4, -R8, R5, UR4 ;  /* 0x0000000408047e23 */ /* 0x000fc80008000105 */
[----:B------:R-:W-:Y:S01]  /*0510*/  FFMA R5, R2, R4, R5 ;  /* 0x0000000402057223 */ /* 0x000fe20000000005 */
[----:B0-----:R-:W-:Y:S06]  /*0520*/  @!P0 BRA `(.L_x_6) ;  /* 0x0000000000148947 */ /* 0x001fec0003800000 */
[----:B------:R-:W0:Y:S01]  /*0530*/  LDC R2, c[0x0][0x3bc] ;  /* 0x0000ef00ff027b82 */ /* 0x000e220000000800 */
[----:B------:R-:W-:Y:S02]  /*0540*/  MOV R3, R8 ;  /* 0x0000000800037202 */ /* 0x000fe40000000f00 */
[----:B------:R-:W-:-:S07]  /*0550*/  MOV R4, 0x570 ;  /* 0x0000057000047802 */ /* 0x000fce0000000f00 */
[----:B0-----:R-:W-:Y:S05]  /*0560*/  CALL.REL.NOINC `($__internal_1_$__cuda_sm3x_div_rn_noftz_f32_slowpath) ;  /* 0x00000008006c7944 */ /* 0x001fea0003c00000 */
[----:B------:R-:W-:-:S07]  /*0570*/  IMAD.MOV.U32 R5, RZ, RZ, R8 ;  /* 0x000000ffff057224 */ /* 0x000fce00078e0008 */
.L_x_6:
[----:B------:R-:W0:Y:S02]  /*0580*/  LDC.64 R8, c[0x0][0x3c8] ;  /* 0x0000f200ff087b82 */ /* 0x000e240000000a00 */
[----:B0-----:R-:W-:-:S04]  /*0590*/  FADD R9, -R9, 1.8216880036222621922e-44 ;  /* 0x0000000d09097421 */ /* 0x001fc80000000100 */
[----:B------:R-:W0:Y:S08]  /*05a0*/  MUFU.RCP R2, R9 ;  /* 0x0000000900027308 */ /* 0x000e300000001000 */
[----:B------:R-:W1:Y:S01]  /*05b0*/  FCHK P0, R8, R9 ;  /* 0x0000000908007302 */ /* 0x000e620000000000 */
[----:B0-----:R-:W-:-:S04]  /*05c0*/  FFMA R3, -R9, R2, 1 ;  /* 0x3f80000009037423 */ /* 0x001fc80000000102 */
[----:B------:R-:W-:-:S04]  /*05d0*/  FFMA R3, R2, R3, R2 ;  /* 0x0000000302037223 */ /* 0x000fc80000000002 */
[----:B------:R-:W-:-:S04]  /*05e0*/  FFMA R2, R3, R8, RZ ;  /* 0x0000000803027223 */ /* 0x000fc800000000ff */
[----:B------:R-:W-:-:S04]  /*05f0*/  FFMA R11, -R9, R2, R8 ;  /* 0x00000002090b7223 */ /* 0x000fc80000000108 */
[----:B------:R-:W-:Y:S01]  /*0600*/  FFMA R2, R3, R11, R2 ;  /* 0x0000000b03027223 */ /* 0x000fe20000000002 */
[----:B-1----:R-:W-:Y:S06]  /*0610*/  @!P0 BRA `(.L_x_7) ;  /* 0x0000000000148947 */ /* 0x002fec0003800000 */
[----:B------:R-:W0:Y:S01]  /*0620*/  LDC R2, c[0x0][0x3c8] ;  /* 0x0000f200ff027b82 */ /* 0x000e220000000800 */
[----:B------:R-:W-:Y:S02]  /*0630*/  MOV R3, R9 ;  /* 0x0000000900037202 */ /* 0x000fe40000000f00 */
[----:B------:R-:W-:-:S07]  /*0640*/  MOV R4, 0x660 ;  /* 0x0000066000047802 */ /* 0x000fce0000000f00 */
[----:B0-----:R-:W-:Y:S05]  /*0650*/  CALL.REL.NOINC `($__internal_1_$__cuda_sm3x_div_rn_noftz_f32_slowpath) ;  /* 0x0000000800307944 */ /* 0x001fea0003c00000 */
[----:B------:R-:W-:-:S07]  /*0660*/  IMAD.MOV.U32 R2, RZ, RZ, R8 ;  /* 0x000000ffff027224 */ /* 0x000fce00078e0008 */
.L_x_7:
[----:B------:R-:W0:Y:S02]  /*0670*/  LDCU UR5, c[0x0][0x394] ;  /* 0x00007280ff0577ac */ /* 0x000e240008000800 */
[----:B0-----:R-:W-:Y:S02]  /*0680*/  UISETP.GE.U32.AND UP1, UPT, UR5, 0x4, UPT ;  /* 0x000000040500788c */ /* 0x001fe4000bf26070 */
[----:B------:R-:W-:-:S04]  /*0690*/  ULOP3.LUT UR4, UR5, 0x3, URZ, 0xc0, !UPT ;  /* 0x0000000305047892 */ /* 0x000fc8000f8ec0ff */
[----:B------:R-:W-:-:S03]  /*06a0*/  UISETP.NE.AND UP0, UPT, UR4, URZ, UPT ;  /* 0x000000ff0400728c */ /* 0x000fc6000bf05270 */
[----:B------:R-:W-:Y:S08]  /*06b0*/  BRA.U !UP1, `(.L_x_8) ;  /* 0x0000000109347547 */ /* 0x000ff0000b800000 */
[----:B------:R-:W-:-:S04]  /*06c0*/  ULOP3.LUT UR5, UR5, 0x7ffffffc, URZ, 0xc0, !UPT ;  /* 0x7ffffffc05057892 */ /* 0x000fc8000f8ec0ff */
[----:B------:R-:W-:-:S12]  /*06d0*/  UIADD3 UR5, UPT, UPT, -UR5, URZ, URZ ;  /* 0x000000ff05057290 */ /* 0x000fd8000fffe1ff */
.L_x_9:
[----:B------:R-:W-:Y:S01]  /*06e0*/  FADD R3, R5, R0 ;  /* 0x0000000005037221 */ /* 0x000fe20000000000 */
[----:B------:R-:W-:-:S03]  /*06f0*/  UIADD3 UR5, UPT, UPT, UR5, 0x4, URZ ;  /* 0x0000000405057890 */ /* 0x000fc6000fffe0ff */
[----:B------:R-:W-:Y:S01]  /*0700*/  FADD R0, R3, R2 ;  /* 0x0000000203007221 */ /* 0x000fe20000000000 */
[----:B------:R-:W-:-:S03]  /*0710*/  UISETP.NE.AND UP1, UPT, UR5, URZ, UPT ;  /* 0x000000ff0500728c */ /* 0x000fc6000bf25270 */
[----:B------:R-:W-:-:S04]  /*0720*/  FADD R3, R0, R5 ;  /* 0x0000000500037221 */ /* 0x000fc80000000000 */
[----:B------:R-:W-:-:S04]  /*0730*/  FADD R0, R3, R2 ;  /* 0x0000000203007221 */ /* 0x000fc80000000000 */
[----:B------:R-:W-:-:S04]  /*0740*/  FADD R3, R0, R5 ;  /* 0x0000000500037221 */ /* 0x000fc80000000000 */
[----:B------:R-:W-:-:S04]  /*0750*/  FADD R0, R3, R2 ;  /* 0x0000000203007221 */ /* 0x000fc80000000000 */
[----:B------:R-:W-:-:S04]  /*0760*/  FADD R3, R0, R5 ;  /* 0x0000000500037221 */ /* 0x000fc80000000000 */
[----:B------:R-:W-:Y:S01]  /*0770*/  FADD R0, R3, R2 ;  /* 0x0000000203007221 */ /* 0x000fe20000000000 */
[----:B------:R-:W-:Y:S06]  /*0780*/  BRA.U UP1, `(.L_x_9) ;  /* 0xfffffffd01d47547 */ /* 0x000fec000b83ffff */
.L_x_8:
[----:B------:R-:W-:Y:S05]  /*0790*/  BRA.U !UP0, `(.L_x_4) ;  /* 0x0000000108187547 */ /* 0x000fea000b800000 */
[----:B------:R-:W-:-:S12]  /*07a0*/  UIADD3 UR4, UPT, UPT, -UR4, URZ, URZ ;  /* 0x000000ff04047290 */ /* 0x000fd8000fffe1ff */
.L_x_10:
[----:B------:R-:W-:Y:S01]  /*07b0*/  UIADD3 UR4, UPT, UPT, UR4, 0x1, URZ ;  /* 0x0000000104047890 */ /* 0x000fe2000fffe0ff */
[----:B------:R-:W-:-:S03]  /*07c0*/  FADD R3, R5, R0 ;  /* 0x0000000005037221 */ /* 0x000fc60000000000 */
[----:B------:R-:W-:Y:S01]  /*07d0*/  UISETP.NE.AND UP0, UPT, UR4, URZ, UPT ;  /* 0x000000ff0400728c */ /* 0x000fe2000bf05270 */
[----:B------:R-:W-:-:S08]  /*07e0*/  FADD R0, R3, R2 ;  /* 0x0000000203007221 */ /* 0x000fd00000000000 */
[----:B------:R-:W-:Y:S05]  /*07f0*/  BRA.U UP0, `(.L_x_10) ;  /* 0xfffffffd00ec7547 */ /* 0x000fea000b83ffff */
.L_x_4:
[----:B------:R-:W0:Y:S02]  /*0800*/  LDCU UR6, c[0x0][0x398] ;  /* 0x00007300ff0677ac */ /* 0x000e240008000800 */
[----:B0-----:R-:W-:-:S09]  /*0810*/  UISETP.GE.AND UP0, UPT, UR6, 0x1, UPT ;  /* 0x000000010600788c */ /* 0x001fd2000bf06270 */
[----:B------:R-:W-:Y:S05]  /*0820*/  BRA.U !UP0, `(.L_x_0) ;  /* 0x0000000508307547 */ /* 0x000fea000b800000 */
[----:B------:R-:W-:Y:S01]  /*0830*/  UISETP.GE.U32.AND UP1, UPT, UR6, 0x10, UPT ;  /* 0x000000100600788c */ /* 0x000fe2000bf26070 */
[----:B------:R-:W-:Y:S01]  /*0840*/  HFMA2 R5, -RZ, RZ, 0, 0 ;  /* 0x00000000ff057431 */ /* 0x000fe200000001ff */
[----:B------:R-:W-:Y:S01]  /*0850*/  ULOP3.LUT UR7, UR6, 0xf, URZ, 0xc0, !UPT ;  /* 0x0000000f06077892 */ /* 0x000fe2000f8ec0ff */
[----:B------:R-:W0:Y:S03]  /*0860*/  LDCU.64 UR10, c[0x0][0x358] ;  /* 0x00006b00ff0a77ac */ /* 0x000e260008000a00 */
[----:B------:R-:W-:-:S03]  /*0870*/  UISETP.NE.AND UP0, UPT, UR7, URZ, UPT ;  /* 0x000000ff0700728c */ /* 0x000fc6000bf05270 */
[----:B------:R-:W-:Y:S08]  /*0880*/  BRA.U !UP1, `(.L_x_11) ;  /* 0x00000001097c7547 */ /* 0x000ff0000b800000 */
[----:B------:R-:W1:Y:S01]  /*0890*/  LDCU.64 UR4, c[0x0][0x3d0] ;  /* 0x00007a00ff0477ac */ /* 0x000e620008000a00 */
[----:B------:R-:W-:-:S04]  /*08a0*/  ULOP3.LUT UR8, UR6, 0x7ffffff0, URZ, 0xc0, !UPT ;  /* 0x7ffffff006087892 */ /* 0x000fc8000f8ec0ff */
[----:B------:R-:W-:Y:S02]  /*08b0*/  UIADD3 UR9, UPT, UPT, -UR8, URZ, URZ ;  /* 0x000000ff08097290 */ /* 0x000fe4000fffe1ff */
[----:B------:R-:W-:Y:S01]  /*08c0*/  IMAD.U32 R5, RZ, RZ, UR8 ;  /* 0x00000008ff057e24 */ /* 0x000fe2000f8e00ff */
[----:B-1----:R-:W-:-:S04]  /*08d0*/  UIADD3 UR4, UP1, UPT, UR4, 0x20, URZ ;  /* 0x0000002004047890 */ /* 0x002fc8000ff3e0ff */
[----:B------:R-:W-:Y:S02]  /*08e0*/  UIADD3.X UR5, UPT, UPT, URZ, UR5, URZ, UP1, !UPT ;  /* 0x00000005ff057290 */ /* 0x000fe40008ffe4ff */
[----:B------:R-:W-:-:S04]  /*08f0*/  MOV R0, UR4 ;  /* 0x0000000400007c02 */ /* 0x000fc80008000f00 */
[----:B------:R-:W-:-:S07]  /*0900*/  IMAD.U32 R9, RZ, RZ, UR5 ;  /* 0x00000005ff097e24 */ /* 0x000fce000f8e00ff */
.L_x_12:
[----:B-1----:R-:W-:Y:S01]  /*0910*/  MOV R2, R0 ;  /* 0x0000000000027202 */ /* 0x002fe20000000f00 */
[----:B------:R-:W-:Y:S01]  /*0920*/  IMAD.MOV.U32 R3, RZ, RZ, R9 ;  /* 0x000000ffff037224 */ /* 0x000fe200078e0009 */
[----:B------:R-:W-:Y:S02]  /*0930*/  UIADD3 UR9, UPT, UPT, UR9, 0x10, URZ ;  /* 0x0000001009097890 */ /* 0x000fe4000fffe0ff */
[----:B------:R-:W-:Y:S02]  /*0940*/  IADD3 R0, P0, PT, R2, 0x40, RZ ;  /* 0x0000004002007810 */ /* 0x000fe40007f1e0ff */
[----:B0-----:R1:W-:Y:S01]  /*0950*/  STG.E desc[UR10][R2.64+-0x20], RZ ;  /* 0xffffe0ff02007986 */ /* 0x0013e2000c10190a */
[----:B------:R-:W-:Y:S01]  /*0960*/  UISETP.NE.AND UP1, UPT, UR9, URZ, UPT ;  /* 0x000000ff0900728c */ /* 0x000fe2000bf25270 */
[----:B------:R-:W-:Y:S02]  /*0970*/  IADD3.X R9, PT, PT, RZ, R3, RZ, P0, !PT ;  /* 0x00000003ff097210 */ /* 0x000fe400007fe4ff */
[----:B------:R1:W-:Y:S04]  /*0980*/  STG.E desc[UR10][R2.64+-0x1c], RZ ;  /* 0xffffe4ff02007986 */ /* 0x0003e8000c10190a */
        /* <DEDUP_REMOVED lines=13> */
[----:B------:R1:W-:Y:S01]  /*0a60*/  STG.E desc[UR10][R2.64+0x1c], RZ ;  /* 0x00001cff02007986 */ /* 0x0003e2000c10190a */
[----:B------:R-:W-:Y:S05]  /*0a70*/  BRA.U UP1, `(.L_x_12) ;  /* 0xfffffffd01a47547 */ /* 0x000fea000b83ffff */
.L_x_11:
[----:B------:R-:W-:Y:S01]  /*0a80*/  IMAD.MOV.U32 R0, RZ, RZ, -0x7be05050 ;  /* 0x841fafb0ff007424 */ /* 0x000fe200078e00ff */
[----:B------:R-:W-:Y:S06]  /*0a90*/  BRA.U !UP0, `(.L_x_0) ;  /* 0x0000000108947547 */ /* 0x000fec000b800000 */
[----:B------:R-:W-:Y:S02]  /*0aa0*/  UISETP.GE.U32.AND UP0, UPT, UR7, 0x8, UPT ;  /* 0x000000080700788c */ /* 0x000fe4000bf06070 */
[----:B------:R-:W-:-:S04]  /*0ab0*/  ULOP3.LUT UR5, UR6, 0x7, URZ, 0xc0, !UPT ;  /* 0x0000000706057892 */ /* 0x000fc8000f8ec0ff */
[----:B------:R-:W-:-:S03]  /*0ac0*/  UISETP.NE.AND UP1, UPT, UR5, URZ, UPT ;  /* 0x000000ff0500728c */ /* 0x000fc6000bf25270 */
[----:B------:R-:W-:Y:S08]  /*0ad0*/  BRA.U !UP0, `(.L_x_13) ;  /* 0x00000001082c7547 */ /* 0x000ff0000b800000 */
[----:B-1----:R-:W1:Y:S02]  /*0ae0*/  LDC.64 R2, c[0x0][0x3d0] ;  /* 0x0000f400ff027b82 */ /* 0x002e640000000a00 */
[C---:B-1----:R-:W-:Y:S01]  /*0af0*/  IMAD.WIDE.U32 R2, R5.reuse, 0x4, R2 ;  /* 0x0000000405027825 */ /* 0x042fe200078e0002 */
[----:B------:R-:W-:-:S04]  /*0b00*/  IADD3 R5, PT, PT, R5, 0x8, RZ ;  /* 0x0000000805057810 */ /* 0x000fc80007ffe0ff */
[----:B0-----:R2:W-:Y:S04]  /*0b10*/  STG.E desc[UR10][R2.64], RZ ;  /* 0x000000ff02007986 */ /* 0x0015e8000c10190a */
[----:B------:R2:W-:Y:S04]  /*0b20*/  STG.E desc[UR10][R2.64+0x4], RZ ;  /* 0x000004ff02007986 */ /* 0x0005e8000c10190a */
[----:B------:R2:W-:Y:S04]  /*0b30*/  STG.E desc[UR10][R2.64+0x8], RZ ;  /* 0x000008ff02007986 */ /* 0x0005e8000c10190a */
[----:B------:R2:W-:Y:S04]  /*0b40*/  STG.E desc[UR10][R2.64+0xc], RZ ;  /* 0x00000cff02007986 */ /* 0x0005e8000c10190a */
[----:B------:R2:W-:Y:S04]  /*0b50*/  STG.E desc[UR10][R2.64+0x10], RZ ;  /* 0x000010ff02007986 */ /* 0x0005e8000c10190a */
[----:B------:R2:W-:Y:S04]  /*0b60*/  STG.E desc[UR10][R2.64+0x14], RZ ;  /* 0x000014ff02007986 */ /* 0x0005e8000c10190a */
[----:B------:R2:W-:Y:S04]  /*0b70*/  STG.E desc[UR10][R2.64+0x18], RZ ;  /* 0x000018ff02007986 */ /* 0x0005e8000c10190a */
[----:B------:R2:W-:Y:S02]  /*0b80*/  STG.E desc[UR10][R2.64+0x1c], RZ ;  /* 0x00001cff02007986 */ /* 0x0005e4000c10190a */
.L_x_13:
[----:B------:R-:W-:Y:S05]  /*0b90*/  BRA.U !UP1, `(.L_x_0) ;  /* 0x0000000109547547 */ /* 0x000fea000b800000 */
[----:B------:R-:W-:Y:S02]  /*0ba0*/  UISETP.GE.U32.AND UP0, UPT, UR5, 0x4, UPT ;  /* 0x000000040500788c */ /* 0x000fe4000bf06070 */
[----:B------:R-:W-:-:S04]  /*0bb0*/  ULOP3.LUT UR4, UR6, 0x3, URZ, 0xc0, !UPT ;  /* 0x0000000306047892 */ /* 0x000fc8000f8ec0ff */
[----:B------:R-:W-:-:S03]  /*0bc0*/  UISETP.NE.AND UP1, UPT, UR4, URZ, UPT ;  /* 0x000000ff0400728c */ /* 0x000fc6000bf25270 */
[----:B------:R-:W-:Y:S08]  /*0bd0*/  BRA.U !UP0, `(.L_x_14) ;  /* 0x00000001081c7547 */ /* 0x000ff0000b800000 */
[----:B-12---:R-:W1:Y:S02]  /*0be0*/  LDC.64 R2, c[0x0][0x3d0] ;  /* 0x0000f400ff027b82 */ /* 0x006e640000000a00 */
[----:B-1----:R-:W-:-:S04]  /*0bf0*/  IMAD.WIDE.U32 R2, R5, 0x4, R2 ;  /* 0x0000000405027825 */ /* 0x002fc800078e0002 */
[----:B------:R-:W-:Y:S01]  /*0c00*/  VIADD R5, R5, 0x4 ;  /* 0x0000000405057836 */ /* 0x000fe20000000000 */
[----:B0-----:R3:W-:Y:S04]  /*0c10*/  STG.E desc[UR10][R2.64], RZ ;  /* 0x000000ff02007986 */ /* 0x0017e8000c10190a */
[----:B------:R3:W-:Y:S04]  /*0c20*/  STG.E desc[UR10][R2.64+0x4], RZ ;  /* 0x000004ff02007986 */ /* 0x0007e8000c10190a */
[----:B------:R3:W-:Y:S04]  /*0c30*/  STG.E desc[UR10][R2.64+0x8], RZ ;  /* 0x000008ff02007986 */ /* 0x0007e8000c10190a */
[----:B------:R3:W-:Y:S02]  /*0c40*/  STG.E desc[UR10][R2.64+0xc], RZ ;  /* 0x00000cff02007986 */ /* 0x0007e4000c10190a */
.L_x_14:
[----:B------:R-:W-:Y:S05]  /*0c50*/  BRA.U !UP1, `(.L_x_0) ;  /* 0x0000000109247547 */ /* 0x000fea000b800000 */
[----:B-123--:R-:W1:Y:S01]  /*0c60*/  LDC.64 R2, c[0x0][0x3d0] ;  /* 0x0000f400ff027b82 */ /* 0x00ee620000000a00 */
[----:B------:R-:W-:Y:S01]  /*0c70*/  UIADD3 UR4, UPT, UPT, -UR4, URZ, URZ ;  /* 0x000000ff04047290 */ /* 0x000fe2000fffe1ff */
[----:B-1----:R-:W-:-:S11]  /*0c80*/  IMAD.WIDE.U32 R2, R5, 0x4, R2 ;  /* 0x0000000405027825 */ /* 0x002fd600078e0002 */
.L_x_15:
[----:B------:R-:W-:Y:S01]  /*0c90*/  UIADD3 UR4, UPT, UPT, UR4, 0x1, URZ ;  /* 0x0000000104047890 */ /* 0x000fe2000fffe0ff */
[----:B0-----:R0:W-:Y:S03]  /*0ca0*/  STG.E desc[UR10][R2.64], RZ ;  /* 0x000000ff02007986 */ /* 0x0011e6000c10190a */
[----:B------:R-:W-:Y:S01]  /*0cb0*/  UISETP.NE.AND UP0, UPT, UR4, URZ, UPT ;  /* 0x000000ff0400728c */ /* 0x000fe2000bf05270 */
[----:B0-----:R-:W-:-:S04]  /*0cc0*/  IADD3 R2, P0, PT, R2, 0x4, RZ ;  /* 0x0000000402027810 */ /* 0x001fc80007f1e0ff */
[----:B------:R-:W-:-:S04]  /*0cd0*/  IADD3.X R3, PT, PT, RZ, R3, RZ, P0, !PT ;  /* 0x00000003ff037210 */ /* 0x000fc800007fe4ff */
[----:B------:R-:W-:Y:S05]  /*0ce0*/  BRA.U UP0, `(.L_x_15) ;  /* 0xfffffffd00e87547 */ /* 0x000fea000b83ffff */
.L_x_0:
[----:B-123--:R-:W1:Y:S01]  /*0cf0*/  F2F.F64.F32 R2, R0 ;  /* 0x0000000000027310 */ /* 0x00ee620000201800 */
[----:B------:R-:W-:Y:S01]  /*0d00*/  MOV R8, 0x0 ;  /* 0x0000000000087802 */ /* 0x000fe20000000f00 */
[----:B------:R-:W2:Y:S05]  /*0d10*/  LDCU.64 UR4, c[0x4][0x8] ;  /* 0x01000100ff0477ac */ /* 0x000eaa0008000a00 */
[----:B------:R-:W3:Y:S01]  /*0d20*/  LDC.64 R8, c[0x4][R8] ;  /* 0x0100000008087b82 */ /* 0x000ee20000000a00 */
[----:B-1----:R1:W-:Y:S01]  /*0d30*/  STL.64 [R1], R2 ;  /* 0x0000000201007387 */ /* 0x0023e20000100a00 */
[----:B--2---:R-:W-:Y:S01]  /*0d40*/  IMAD.U32 R4, RZ, RZ, UR4 ;  /* 0x00000004ff047e24 */ /* 0x004fe2000f8e00ff */
[----:B------:R-:W-:-:S07]  /*0d50*/  MOV R5, UR5 ;  /* 0x0000000500057c02 */ /* 0x000fce0008000f00 */
[----:B------:R-:W-:-:S07]  /*0d60*/  LEPC R20, `(.L_x_16) ;  /* 0x000000001014794e */ /* 0x000fce0000000000 */
[----:B01-3--:R-:W-:Y:S05]  /*0d70*/  CALL.ABS.NOINC R8 ;  /* 0x0000000008007343 */ /* 0x00bfea0003c00000 */
.L_x_16:
[----:B------:R-:W-:Y:S05]  /*0d80*/  EXIT ;  /* 0x000000000000794d */ /* 0x000fea0003800000 */
        .weak           $__internal_0_$__cuda_sm20_sqrt_rn_f32_slowpath
        .type           $__internal_0_$__cuda_sm20_sqrt_rn_f32_slowpath,@function
        .size           $__internal_0_$__cuda_sm20_sqrt_rn_f32_slowpath,($__internal_1_$__cuda_sm3x_div_rn_noftz_f32_slowpath - $__internal_0_$__cuda_sm20_sqrt_rn_f32_slowpath)
$__internal_0_$__cuda_sm20_sqrt_rn_f32_slowpath:
[----:B------:R-:W-:-:S13]  /*0d90*/  LOP3.LUT P0, RZ, R5, 0x7fffffff, RZ, 0xc0, !PT ;  /* 0x7fffffff05ff7812 */ /* 0x000fda000780c0ff */
[----:B------:R-:W-:Y:S01]  /*0da0*/  @!P0 IMAD.MOV.U32 R2, RZ, RZ, R5 ;  /* 0x000000ffff028224 */ /* 0x000fe200078e0005 */
[----:B------:R-:W-:Y:S06]  /*0db0*/  @!P0 BRA `(.L_x_17) ;  /* 0x0000000000488947 */ /* 0x000fec0003800000 */
[----:B------:R-:W-:Y:S02]  /*0dc0*/  FSETP.GEU.FTZ.AND P0, PT, R5, RZ, PT ;  /* 0x000000ff0500720b */ /* 0x000fe40003f1e000 */
[----:B------:R-:W-:-:S11]  /*0dd0*/  MOV R0, R5 ;  /* 0x0000000500007202 */ /* 0x000fd60000000f00 */
[----:B------:R-:W-:Y:S01]  /*0de0*/  @!P0 IMAD.MOV.U32 R2, RZ, RZ, 0x7fffffff ;  /* 0x7fffffffff028424 */ /* 0x000fe200078e00ff */
[----:B------:R-:W-:Y:S06]  /*0df0*/  @!P0 BRA `(.L_x_17) ;  /* 0x0000000000388947 */ /* 0x000fec0003800000 */
[----:B------:R-:W-:-:S13]  /*0e00*/  FSETP.GTU.FTZ.AND P0, PT, |R0|, +INF , PT ;  /* 0x7f8000000000780b */ /* 0x000fda0003f1c200 */
[----:B------:R-:W-:Y:S01]  /*0e10*/  @P0 FADD.FTZ R2, R0, 1 ;  /* 0x3f80000000020421 */ /* 0x000fe20000010000 */
[----:B------:R-:W-:Y:S06]  /*0e20*/  @P0 BRA `(.L_x_17) ;  /* 0x00000000002c0947 */ /* 0x000fec0003800000 */
[----:B------:R-:W-:-:S13]  /*0e30*/  FSETP.NEU.FTZ.AND P0, PT, |R0|, +INF , PT ;  /* 0x7f8000000000780b */ /* 0x000fda0003f1d200 */
[----:B------:R-:W-:Y:S01]  /*0e40*/  @!P0 MOV R2, R0 ;  /* 0x0000000000028202 */ /* 0x000fe20000000f00 */
[----:B------:R-:W-:Y:S06]  /*0e50*/  @!P0 BRA `(.L_x_17) ;  /* 0x0000000000208947 */ /* 0x000fec0003800000 */
[----:B------:R-:W-:-:S04]  /*0e60*/  FFMA R0, R0, 1.84467440737095516160e+19, RZ ;  /* 0x5f80000000007823 */ /* 0x000fc800000000ff */
[----:B------:R-:W0:Y:S02]  /*0e70*/  MUFU.RSQ R3, R0 ;  /* 0x0000000000037308 */ /* 0x000e240000001400 */
[----:B0-----:R-:W-:Y:S01]  /*0e80*/  FMUL.FTZ R5, R0, R3 ;  /* 0x0000000300057220 */ /* 0x001fe20000410000 */
[----:B------:R-:W-:-:S03]  /*0e90*/  FMUL.FTZ R3, R3, 0.5 ;  /* 0x3f00000003037820 */ /* 0x000fc60000410000 */
[----:B------:R-:W-:-:S04]  /*0ea0*/  FADD.FTZ R2, -R5, -RZ ;  /* 0x800000ff05027221 */ /* 0x000fc80000010100 */
[----:B------:R-:W-:-:S04]  /*0eb0*/  FFMA R2, R5, R2, R0 ;  /* 0x0000000205027223 */ /* 0x000fc80000000000 */
[----:B------:R-:W-:-:S04]  /*0ec0*/  FFMA R2, R2, R3, R5 ;  /* 0x0000000302027223 */ /* 0x000fc80000000005 */
[----:B------:R-:W-:-:S07]  /*0ed0*/  FMUL.FTZ R2, R2, 2.3283064365386962891e-10 ;  /* 0x2f80000002027820 */ /* 0x000fce0000410000 */
.L_x_17:
[----:B------:R-:W-:Y:S02]  /*0ee0*/  HFMA2 R3, -RZ, RZ, 0, 0 ;  /* 0x00000000ff037431 */ /* 0x000fe400000001ff */
[----:B------:R-:W-:Y:S01]  /*0ef0*/  IMAD.MOV.U32 R0, RZ, RZ, R2 ;  /* 0x000000ffff007224 */ /* 0x000fe200078e0002 */
[----:B------:R-:W-:-:S04]  /*0f00*/  MOV R2, R4 ;  /* 0x0000000400027202 */ /* 0x000fc80000000f00 */
[----:B------:R-:W-:Y:S05]  /*0f10*/  RET.REL.NODEC R2 `(_Z7computefffffiifffffffffffffPf) ;  /* 0xfffffff002387950 */ /* 0x000fea0003c3ffff */
        .weak           $__internal_1_$__cuda_sm3x_div_rn_noftz_f32_slowpath
        .type           $__internal_1_$__cuda_sm3x_div_rn_noftz_f32_slowpath,@function
        .size           $__internal_1_$__cuda_sm3x_div_rn_noftz_f32_slowpath,(.L_x_28 - $__internal_1_$__cuda_sm3x_div_rn_noftz_f32_slowpath)
$__internal_1_$__cuda_sm3x_div_rn_noftz_f32_slowpath:
[----:B------:R-:W-:Y:S02]  /*0f20*/  SHF.R.U32.HI R9, RZ, 0x17, R3 ;  /* 0x00000017ff097819 */ /* 0x000fe40000011603 */
[----:B------:R-:W-:Y:S02]  /*0f30*/  SHF.R.U32.HI R8, RZ, 0x17, R2 ;  /* 0x00000017ff087819 */ /* 0x000fe40000011602 */
[----:B------:R-:W-:Y:S02]  /*0f40*/  LOP3.LUT R14, R9, 0xff, RZ, 0xc0, !PT ;  /* 0x000000ff090e7812 */ /* 0x000fe400078ec0ff */
[----:B------:R-:W-:-:S03]  /*0f50*/  LOP3.LUT R12, R8, 0xff, RZ, 0xc0, !PT ;  /* 0x000000ff080c7812 */ /* 0x000fc600078ec0ff */
[----:B------:R-:W-:Y:S01]  /*0f60*/  VIADD R10, R14, 0xffffffff ;  /* 0xffffffff0e0a7836 */ /* 0x000fe20000000000 */
[----:B------:R-:W-:-:S04]  /*0f70*/  IADD3 R9, PT, PT, R12, -0x1, RZ ;  /* 0xffffffff0c097810 */ /* 0x000fc80007ffe0ff */
[----:B------:R-:W-:-:S04]  /*0f80*/  ISETP.GT.U32.AND P0, PT, R10, 0xfd, PT ;  /* 0x000000fd0a00780c */ /* 0x000fc80003f04070 */
[----:B------:R-:W-:-:S13]  /*0f90*/  ISETP.GT.U32.OR P0, PT, R9, 0xfd, P0 ;  /* 0x000000fd0900780c */ /* 0x000fda0000704470 */
[----:B------:R-:W-:Y:S01]  /*0fa0*/  @!P0 MOV R8, RZ ;  /* 0x000000ff00088202 */ /* 0x000fe20000000f00 */
[----:B------:R-:W-:Y:S06]  /*0fb0*/  @!P0 BRA `(.L_x_18) ;  /* 0x00000000005c8947 */ /* 0x000fec0003800000 */
[----:B------:R-:W-:Y:S02]  /*0fc0*/  FSETP.GTU.FTZ.AND P0, PT, |R2|, +INF , PT ;  /* 0x7f8000000200780b */ /* 0x000fe40003f1c200 */
[----:B------:R-:W-:-:S04]  /*0fd0*/  FSETP.GTU.FTZ.AND P1, PT, |R3|, +INF , PT ;  /* 0x7f8000000300780b */ /* 0x000fc80003f3c200 */
[----:B------:R-:W-:-:S13]  /*0fe0*/  PLOP3.LUT P0, PT, P0, P1, PT, 0xf8, 0x8f ;  /* 0x00000000008f781c */ /* 0x000fda0000703f70 */
[----:B------:R-:W-:Y:S05]  /*0ff0*/  @P0 BRA `(.L_x_19) ;  /* 0x0000000400440947 */ /* 0x000fea0003800000 */
[----:B------:R-:W-:-:S13]  /*1000*/  LOP3.LUT P0, RZ, R3, 0x7fffffff, R2, 0xc8, !PT ;  /* 0x7fffffff03ff7812 */ /* 0x000fda000780c802 */
[----:B------:R-:W-:Y:S05]  /*1010*/  @!P0 BRA `(.L_x_20) ;  /* 0x0000000400348947 */ /* 0x000fea0003800000 */
[C---:B------:R-:W-:Y:S02]  /*1020*/  FSETP.NEU.FTZ.AND P2, PT, |R2|.reuse, +INF , PT ;  /* 0x7f8000000200780b */ /* 0x040fe40003f5d200 */
[----:B------:R-:W-:Y:S02]  /*1030*/  FSETP.NEU.FTZ.AND P1, PT, |R3|, +INF , PT ;  /* 0x7f8000000300780b */ /* 0x000fe40003f3d200 */
[----:B------:R-:W-:-:S11]  /*1040*/  FSETP.NEU.FTZ.AND P0, PT, |R2|, +INF , PT ;  /* 0x7f8000000200780b */ /* 0x000fd60003f1d200 */
[----:B------:R-:W-:Y:S05]  /*1050*/  @!P1 BRA !P2, `(.L_x_20) ;  /* 0x0000000400249947 */ /* 0x000fea0005000000 */
[----:B------:R-:W-:-:S04]  /*1060*/  LOP3.LUT P2, RZ, R2, 0x7fffffff, RZ, 0xc0, !PT ;  /* 0x7fffffff02ff7812 */ /* 0x000fc8000784c0ff */
[----:B------:R-:W-:-:S13]  /*1070*/  PLOP3.LUT P1, PT, P1, P2, PT, 0x2f, 0xf2 ;  /* 0x0000000000f2781c */ /* 0x000fda0000f24577 */
[----:B------:R-:W-:Y:S05]  /*1080*/  @P1 BRA `(.L_x_21) ;  /* 0x0000000400101947 */ /* 0x000fea0003800000 */
[----:B------:R-:W-:-:S04]  /*1090*/  LOP3.LUT P1, RZ, R3, 0x7fffffff, RZ, 0xc0, !PT ;  /* 0x7fffffff03ff7812 */ /* 0x000fc8000782c0ff */
[----:B------:R-:W-:-:S13]  /*10a0*/  PLOP3.LUT P0, PT, P0, P1, PT, 0x2f, 0xf2 ;  /* 0x0000000000f2781c */ /* 0x000fda0000702577 */
[----:B------:R-:W-:Y:S05]  /*10b0*/  @P0 BRA `(.L_x_22) ;  /* 0x0000000000f80947 */ /* 0x000fea0003800000 */
[----:B------:R-:W-:Y:S02]  /*10c0*/  ISETP.GE.AND P0, PT, R9, RZ, PT ;  /* 0x000000ff0900720c */ /* 0x000fe40003f06270 */
[----:B------:R-:W-:-:S11]  /*10d0*/  ISETP.GE.AND P1, PT, R10, RZ, PT ;  /* 0x000000ff0a00720c */ /* 0x000fd60003f26270 */
[----:B------:R-:W-:Y:S01]  /*10e0*/  @P0 IMAD.MOV.U32 R8, RZ, RZ, RZ ;  /* 0x000000ffff080224 */ /* 0x000fe200078e00ff */
[----:B------:R-:W-:Y:S01]  /*10f0*/  @!P0 MOV R8, 0xffffffc0 ;  /* 0xffffffc000088802 */ /* 0x000fe20000000f00 */
[----:B------:R-:W-:Y:S01]  /*1100*/  @!P0 FFMA R2, R2, 1.84467440737095516160e+19, RZ ;  /* 0x5f80000002028823 */ /* 0x000fe200000000ff */
[----:B------:R-:W-:Y:S02]  /*1110*/  @!P1 FFMA R3, R3, 1.84467440737095516160e+19, RZ ;  /* 0x5f80000003039823 */ /* 0x000fe400000000ff */
[----:B------:R-:W-:-:S07]  /*1120*/  @!P1 IADD3 R8, PT, PT, R8, 0x40, RZ ;  /* 0x0000004008089810 */ /* 0x000fce0007ffe0ff */
.L_x_18:
[----:B------:R-:W-:-:S05]  /*1130*/  LEA R10, R14, 0xc0800000, 0x17 ;  /* 0xc08000000e0a7811 */ /* 0x000fca00078eb8ff */
[----:B------:R-:W-:Y:S01]  /*1140*/  IMAD.IADD R10, R3, 0x1, -R10 ;  /* 0x00000001030a7824 */ /* 0x000fe200078e0a0a */
[----:B------:R-:W-:-:S03]  /*1150*/  IADD3 R3, PT, PT, R12, -0x7f, RZ ;  /* 0xffffff810c037810 */ /* 0x000fc60007ffe0ff */
[----:B------:R-:W0:Y:S01]  /*1160*/  MUFU.RCP R9, R10 ;  /* 0x0000000a00097308 */ /* 0x000e220000001000 */
[----:B------:R-:W-:Y:S01]  /*1170*/  FADD.FTZ R11, -R10, -RZ ;  /* 0x800000ff0a0b7221 */ /* 0x000fe20000010100 */
[----:B------:R-:W-:-:S03]  /*1180*/  IMAD R2, R3, -0x800000, R2 ;  /* 0xff80000003027824 */ /* 0x000fc600078e0202 */
[----:B0-----:R-:W-:-:S04]  /*1190*/  FFMA R12, R9, R11, 1 ;  /* 0x3f800000090c7423 */ /* 0x001fc8000000000b */
[----:B------:R-:W-:-:S04]  /*11a0*/  FFMA R16, R9, R12, R9 ;  /* 0x0000000c09107223 */ /* 0x000fc80000000009 */
[----:B------:R-:W-:-:S04]  /*11b0*/  FFMA R9, R2, R16, RZ ;  /* 0x0000001002097223 */ /* 0x000fc800000000ff */
[----:B------:R-:W-:-:S04]  /*11c0*/  FFMA R12, R11, R9, R2 ;  /* 0x000000090b0c7223 */ /* 0x000fc80000000002 */
[----:B------:R-:W-:Y:S01]  /*11d0*/  FFMA R13, R16, R12, R9 ;  /* 0x0000000c100d7223 */ /* 0x000fe20000000009 */
[----:B------:R-:W-:-:S03]  /*11e0*/  IADD3 R9, PT, PT, R3, 0x7f, -R14 ;  /* 0x0000007f03097810 */ /* 0x000fc60007ffe80e */
[----:B------:R-:W-:Y:S01]  /*11f0*/  FFMA R12, R11, R13, R2 ;  /* 0x0000000d0b0c7223 */ /* 0x000fe20000000002 */
[----:B------:R-:W-:-:S03]  /*1200*/  IADD3 R9, PT, PT, R9, R8, RZ ;  /* 0x0000000809097210 */ /* 0x000fc60007ffe0ff */
[----:B------:R-:W-:-:S05]  /*1210*/  FFMA R2, R16, R12, R13 ;  /* 0x0000000c10027223 */ /* 0x000fca000000000d */
[----:B------:R-:W-:-:S04]  /*1220*/  SHF.R.U32.HI R3, RZ, 0x17, R2 ;  /* 0x00000017ff037819 */ /* 0x000fc80000011602 */
[----:B------:R-:W-:-:S05]  /*1230*/  LOP3.LUT R3, R3, 0xff, RZ, 0xc0, !PT ;  /* 0x000000ff03037812 */ /* 0x000fca00078ec0ff */
[----:B------:R-:W-:-:S05]  /*1240*/  IMAD.IADD R11, R3, 0x1, R9 ;  /* 0x00000001030b7824 */ /* 0x000fca00078e0209 */
[----:B------:R-:W-:-:S04]  /*1250*/  IADD3 R3, PT, PT, R11, -0x1, RZ ;  /* 0xffffffff0b037810 */ /* 0x000fc80007ffe0ff */
[----:B------:R-:W-:-:S13]  /*1260*/  ISETP.GE.U32.AND P0, PT, R3, 0xfe, PT ;  /* 0x000000fe0300780c */ /* 0x000fda0003f06070 */
[----:B------:R-:W-:Y:S05]  /*1270*/  @!P0 BRA `(.L_x_23) ;  /* 0x0000000000808947 */ /* 0x000fea0003800000 */
[----:B------:R-:W-:-:S13]  /*1280*/  ISETP.GT.AND P0, PT, R11, 0xfe, PT ;  /* 0x000000fe0b00780c */ /* 0x000fda0003f04270 */
[----:B------:R-:W-:Y:S05]  /*1290*/  @P0 BRA `(.L_x_24) ;  /* 0x00000000006c0947 */ /* 0x000fea0003800000 */
[----:B------:R-:W-:-:S13]  /*12a0*/  ISETP.GE.AND P0, PT, R11, 0x1, PT ;  /* 0x000000010b00780c */ /* 0x000fda0003f06270 */
[----:B------:R-:W-:Y:S05]  /*12b0*/  @P0 BRA `(.L_x_25) ;  /* 0x0000000000980947 */ /* 0x000fea0003800000 */
[----:B------:R-:W-:Y:S02]  /*12c0*/  ISETP.GE.AND P0, PT, R11, -0x18, PT ;  /* 0xffffffe80b00780c */ /* 0x000fe40003f06270 */
[----:B------:R-:W-:-:S11]  /*12d0*/  LOP3.LUT R2, R2, 0x80000000, RZ, 0xc0, !PT ;  /* 0x8000000002027812 */ /* 0x000fd600078ec0ff */
[----:B------:R-:W-:Y:S05]  /*12e0*/  @!P0 BRA `(.L_x_25) ;  /* 0x00000000008c8947 */ /* 0x000fea0003800000 */
[CCC-:B------:R-:W-:Y:S01]  /*12f0*/  FFMA.RZ R3, R16.reuse, R12.reuse, R13.reuse ;  /* 0x0000000c10037223 */ /* 0x1c0fe2000000c00d */
[C---:B------:R-:W-:Y:S01]  /*1300*/  IADD3 R10, PT, PT, R11.reuse, 0x20, RZ ;  /* 0x000000200b0a7810 */ /* 0x040fe20007ffe0ff */
[CCC-:B------:R-:W-:Y:S01]  /*1310*/  FFMA.RM R8, R16.reuse, R12.reuse, R13.reuse ;  /* 0x0000000c10087223 */ /* 0x1c0fe2000000400d */
[----:B------:R-:W-:Y:S02]  /*1320*/  ISETP.NE.AND P2, PT, R11, RZ, PT ;  /* 0x000000ff0b00720c */ /* 0x000fe40003f45270 */
[----:B------:R-:W-:Y:S01]  /*1330*/  LOP3.LUT R9, R3, 0x7fffff, RZ, 0xc0, !PT ;  /* 0x007fffff03097812 */ /* 0x000fe200078ec0ff */
[----:B------:R-:W-:Y:S01]  /*1340*/  FFMA.RP R3, R16, R12, R13 ;  /* 0x0000000c10037223 */ /* 0x000fe2000000800d */
[----:B------:R-:W-:Y:S01]  /*1350*/  ISETP.NE.AND P1, PT, R11, RZ, PT ;  /* 0x000000ff0b00720c */ /* 0x000fe20003f25270 */
[----:B------:R-:W-:Y:S01]  /*1360*/  IMAD.MOV R11, RZ, RZ, -R11 ;  /* 0x000000ffff0b7224 */ /* 0x000fe200078e0a0b */
[----:B------:R-:W-:Y:S02]  /*1370*/  LOP3.LUT R9, R9, 0x800000, RZ, 0xfc, !PT ;  /* 0x0080000009097812 */ /* 0x000fe400078efcff */
[----:B------:R-:W-:-:S02]  /*1380*/  FSETP.NEU.FTZ.AND P0, PT, R3, R8, PT ;  /* 0x000000080300720b */ /* 0x000fc40003f1d000 */
[----:B------:R-:W-:Y:S02]  /*1390*/  SHF.L.U32 R10, R9, R10, RZ ;  /* 0x0000000a090a7219 */ /* 0x000fe400000006ff */
[----:B------:R-:W-:Y:S02]  /*13a0*/  SEL R8, R11, RZ, P2 ;  /* 0x000000ff0b087207 */ /* 0x000fe40001000000 */
[----:B------:R-:W-:Y:S02]  /*13b0*/  ISETP.NE.AND P1, PT, R10, RZ, P1 ;  /* 0x000000ff0a00720c */ /* 0x000fe40000f25270 */
[----:B------:R-:W-:Y:S02]  /*13c0*/  SHF.R.U32.HI R8, RZ, R8, R9 ;  /* 0x00000008ff087219 */ /* 0x000fe40000011609 */
[----:B------:R-:W-:Y:S02]  /*13d0*/  PLOP3.LUT P0, PT, P0, P1, PT, 0xf8, 0x8f ;  /* 0x00000000008f781c */ /* 0x000fe40000703f70 */
[----:B------:R-:W-:-:S02]  /*13e0*/  SHF.R.U32.HI R10, RZ, 0x1, R8 ;  /* 0x00000001ff0a7819 */ /* 0x000fc40000011608 */
[----:B------:R-:W-:-:S04]  /*13f0*/  SEL R3, RZ, 0x1, !P0 ;  /* 0x00000001ff037807 */ /* 0x000fc80004000000 */
[----:B------:R-:W-:-:S04]  /*1400*/  LOP3.LUT R3, R3, 0x1, R10, 0xf8, !PT ;  /* 0x0000000103037812 */ /* 0x000fc800078ef80a */
[----:B------:R-:W-:-:S04]  /*1410*/  LOP3.LUT R3, R3, R8, RZ, 0xc0, !PT ;  /* 0x0000000803037212 */ /* 0x000fc800078ec0ff */
[----:B------:R-:W-:-:S04]  /*1420*/  IADD3 R3, PT, PT, R10, R3, RZ ;  /* 0x000000030a037210 */ /* 0x000fc80007ffe0ff */
[----:B------:R-:W-:Y:S01]  /*1430*/  LOP3.LUT R2, R3, R2, RZ, 0xfc, !PT ;  /* 0x0000000203027212 */ /* 0x000fe200078efcff */
[----:B------:R-:W-:Y:S06]  /*1440*/  BRA `(.L_x_25) ;  /* 0x0000000000347947 */ /* 0x000fec0003800000 */
.L_x_24:
[----:B------:R-:W-:-:S04]  /*1450*/  LOP3.LUT R2, R2, 0x80000000, RZ, 0xc0, !PT ;  /* 0x8000000002027812 */ /* 0x000fc800078ec0ff */
[----:B------:R-:W-:Y:S01]  /*1460*/  LOP3.LUT R2, R2, 0x7f800000, RZ, 0xfc, !PT ;  /* 0x7f80000002027812 */ /* 0x000fe200078efcff */
[----:B------:R-:W-:Y:S06]  /*1470*/  BRA `(.L_x_25) ;  /* 0x0000000000287947 */ /* 0x000fec0003800000 */
.L_x_23:
[----:B------:R-:W-:Y:S01]  /*1480*/  LEA R2, R9, R2, 0x17 ;  /* 0x0000000209027211 */ /* 0x000fe200078eb8ff */
[----:B------:R-:W-:Y:S06]  /*1490*/  BRA `(.L_x_25) ;  /* 0x0000000000207947 */ /* 0x000fec0003800000 */
.L_x_22:
[----:B------:R-:W-:-:S04]  /*14a0*/  LOP3.LUT R2, R3, 0x80000000, R2, 0x48, !PT ;  /* 0x8000000003027812 */ /* 0x000fc800078e4802 */
[----:B------:R-:W-:Y:S01]  /*14b0*/  LOP3.LUT R2, R2, 0x7f800000, RZ, 0xfc, !PT ;  /* 0x7f80000002027812 */ /* 0x000fe200078efcff */
[----:B------:R-:W-:Y:S06]  /*14c0*/  BRA `(.L_x_25) ;  /* 0x0000000000147947 */ /* 0x000fec0003800000 */
.L_x_21:
[----:B------:R-:W-:Y:S01]  /*14d0*/  LOP3.LUT R2, R3, 0x80000000, R2, 0x48, !PT ;  /* 0x8000000003027812 */ /* 0x000fe200078e4802 */
[----:B------:R-:W-:Y:S06]  /*14e0*/  BRA `(.L_x_25) ;  /* 0x00000000000c7947 */ /* 0x000fec0003800000 */
.L_x_20:
[----:B------:R-:W0:Y:S01]  /*14f0*/  MUFU.RSQ R2, -QNAN ;  /* 0xffc0000000027908 */ /* 0x000e220000001400 */
[----:B------:R-:W-:Y:S05]  /*1500*/  BRA `(.L_x_25) ;  /* 0x0000000000047947 */ /* 0x000fea0003800000 */
.L_x_19:
[----:B------:R-:W-:-:S07]  /*1510*/  FADD.FTZ R2, R2, R3 ;  /* 0x0000000302027221 */ /* 0x000fce0000010000 */
.L_x_25:
[----:B------:R-:W-:Y:S02]  /*1520*/  HFMA2 R3, -RZ, RZ, 0, 0 ;  /* 0x00000000ff037431 */ /* 0x000fe400000001ff */
[----:B0-----:R-:W-:Y:S01]  /*1530*/  IMAD.MOV.U32 R8, RZ, RZ, R2 ;  /* 0x000000ffff087224 */ /* 0x001fe200078e0002 */
[----:B------:R-:W-:-:S04]  /*1540*/  MOV R2, R4 ;  /* 0x0000000400027202 */ /* 0x000fc80000000f00 */
[----:B------:R-:W-:Y:S05]  /*1550*/  RET.REL.NODEC R2 `(_Z7computefffffiifffffffffffffPf) ;  /* 0xffffffe802a87950 */ /* 0x000fea0003c3ffff */
.L_x_26:
[----:B------:R-:W-:-:S00]  /*1560*/  BRA `(.L_x_26) ;  /* 0xfffffffc00fc7947 */ /* 0x000fc0000383ffff */
[----:B------:R-:W-:-:S00]  /*1570*/  NOP ;  /* 0x0000000000007918 */ /* 0x000fc00000000000 */
        /* <DEDUP_REMOVED lines=8> */
.L_x_28:


//--------------------- .nv.global.init           --------------------------
	.section	.nv.global.init,"aw",@progbits
.nv.global.init:
	.type		$str,@object
	.size		$str,(.L_0 - $str)
$str:
        /*0000*/ 	.byte	0x25, 0x2e, 0x31, 0x37, 0x67, 0x0a, 0x00
.L_0:


//--------------------- .nv.shared.reserved.0     --------------------------
	.section	.nv.shared.reserved.0,"aw",@nobits
	.weak		__nv_reservedSMEM_offset_0_alias
	.size		__nv_reservedSMEM_offset_0_alias, 0, 64
	.other		__nv_reservedSMEM_offset_0_alias,@"STO_CUDA_RESERVED_SHARED STV_DEFAULT"
__nv_reservedSMEM_offset_0_alias:
	.zero		0
	.zero		64


//--------------------- .nv.constant0._Z7computefffffiifffffffffffffPf --------------------------
	.section	.nv.constant0._Z7computefffffiifffffffffffffPf,"a",@progbits
	.sectionflags	@""
	.align	4
.nv.constant0._Z7computefffffiifffffffffffffPf:
	.zero		984


//--------------------- SYMBOLS --------------------------

	.type		.nv.reservedSmem.offset0,@object
	.size		.nv.reservedSmem.offset0,0x4
	.type		vprintf,@function
